//
// Generated by NVIDIA NVVM Compiler
//
// Compiler Build ID: CL-36424714
// Cuda compilation tools, release 13.0, V13.0.88
// Based on NVVM 20.0.0
//

.version 9.0
.target sm_100
.address_size 64

	// .globl	_Z12hello_kernelv
.extern .func  (.param .b32 func_retval0) vprintf
(
	.param .b64 vprintf_param_0,
	.param .b64 vprintf_param_1
)
;
.global .align 1 .b8 $str[27] = {72, 101, 108, 108, 111, 32, 102, 114, 111, 109, 32, 67, 85, 68, 65, 32, 116, 104, 114, 101, 97, 100, 32, 37, 100, 10};

.visible .entry _Z12hello_kernelv()
{
	.local .align 8 .b8 	__local_depot0[8];
	.reg .b64 	%SP;
	.reg .b64 	%SPL;
	.reg .b32 	%r<4>;
	.reg .b64 	%rd<5>;

	mov.u64 	%SPL, __local_depot0;
	cvta.local.u64 	%SP, %SPL;
	add.u64 	%rd1, %SP, 0;
	add.u64 	%rd2, %SPL, 0;
	mov.u32 	%r1, %tid.x;
	st.local.u32 	[%rd2], %r1;
	mov.u64 	%rd3, $str;
	cvta.global.u64 	%rd4, %rd3;
	{ // callseq 0, 0
	.param .b64 param0;
	st.param.b64 	[param0], %rd4;
	.param .b64 param1;
	st.param.b64 	[param1], %rd1;
	.param .b32 retval0;
	call.uni (retval0), 
	vprintf, 
	(
	param0, 
	param1
	);
	ld.param.b32 	%r2, [retval0];
	} // callseq 0
	ret;

}


// ===== COMPILED SASS (sm_100) =====

	.target	sm_100

	.elftype	@"ET_EXEC"


//--------------------- .note.nv.tkinfo           --------------------------
	.section	.note.nv.tkinfo,"",@"SHT_NOTE"
	.sectionflags	@"SHF_NOTE_NV_TKINFO"
	.tkinfo
        /*0018*/ 	.word	0x00000002
        /*0030*/ 	.string	""
        /*0030*/ 	.string	"ptxas"
        /*0030*/ 	.string	"Cuda compilation tools, release 13.0, V13.0.88"
        /*0030*/ 	.string	"Build cuda_13.0.r13.0/compiler.36424714_0"
        /*0030*/ 	.string	"-arch sm_100 -m 64 "



//--------------------- .note.nv.cuinfo           --------------------------
	.section	.note.nv.cuinfo,"",@"SHT_NOTE"
	.sectionflags	@"SHF_NOTE_NV_CUINFO"
        /*0018*/ 	.short	0x0002
        /*001a*/ 	.short	0x0064
        /*001c*/ 	.short	0x0082
	.zero		2


//--------------------- .nv.info                  --------------------------
	.section	.nv.info,"",@"SHT_CUDA_INFO"
	.align	4


	//----- nvinfo : EIATTR_REGCOUNT
	.align		4
        /*0000*/ 	.byte	0x04, 0x2f
        /*0002*/ 	.short	(.L_2 - .L_1)
	.align		4
.L_1:
        /*0004*/ 	.word	index@(_Z12hello_kernelv)
        /*0008*/ 	.word	0x00000018


	//----- nvinfo : EIATTR_FRAME_SIZE
	.align		4
.L_2:
        /*000c*/ 	.byte	0x04, 0x11
        /*000e*/ 	.short	(.L_4 - .L_3)
	.align		4
.L_3:
        /*0010*/ 	.word	index@(_Z12hello_kernelv)
        /*0014*/ 	.word	0x00000008


	//----- nvinfo : EIATTR_MIN_STACK_SIZE
	.align		4
.L_4:
        /*0018*/ 	.byte	0x04, 0x12
        /*001a*/ 	.short	(.L_6 - .L_5)
	.align		4
.L_5:
        /*001c*/ 	.word	index@(_Z12hello_kernelv)
        /*0020*/ 	.word	0x00000008
.L_6:


//--------------------- .nv.compat                --------------------------
	.section	.nv.compat,"",@"SHT_CUDA_COMPAT_INFO"
	.align	4
        /*0000*/ 	.byte	0x02, 0x09, 0x00, 0x00, 0x02, 0x02, 0x01, 0x00, 0x02, 0x05, 0x05, 0x00, 0x03, 0x07, 0x01, 0x01
        /*0010*/ 	.byte	0x02, 0x03, 0x00, 0x00, 0x02, 0x06, 0x01, 0x00, 0x04, 0x0b, 0x08, 0x00, 0x09, 0x00, 0x00, 0x00
        /*0020*/ 	.byte	0x00, 0x00, 0x00, 0x00


//--------------------- .nv.info._Z12hello_kernelv --------------------------
	.section	.nv.info._Z12hello_kernelv,"",@"SHT_CUDA_INFO"
	.sectionflags	@""
	.align	4


	//----- nvinfo : EIATTR_CUDA_API_VERSION
	.align		4
        /*0000*/ 	.byte	0x04, 0x37
        /*0002*/ 	.short	(.L_8 - .L_7)
.L_7:
        /*0004*/ 	.word	0x00000082


	//----- nvinfo : EIATTR_SPARSE_MMA_MASK
	.align		4
.L_8:
        /*0008*/ 	.byte	0x03, 0x50
        /*000a*/ 	.short	0x0000


	//----- nvinfo : EIATTR_MAXREG_COUNT
	.align		4
        /*000c*/ 	.byte	0x03, 0x1b
        /*000e*/ 	.short	0x00ff


	//----- nvinfo : EIATTR_EXTERNS
	.align		4
        /*0010*/ 	.byte	0x04, 0x0f
        /*0012*/ 	.short	(.L_10 - .L_9)


	//   ....[0]....
	.align		4
.L_9:
        /*0014*/ 	.word	index@(vprintf)


	//----- nvinfo : EIATTR_MERCURY_ISA_VERSION
	.align		4
.L_10:
        /*0018*/ 	.byte	0x03, 0x5f
        /*001a*/ 	.short	0x0101


	//----- nvinfo : EIATTR_VRC_CTA_INIT_COUNT
	.align		4
        /*001c*/ 	.byte	0x02, 0x4a
	.zero		1
	.zero		1


	//----- nvinfo : EIATTR_SYSCALL_OFFSETS
	.align		4
        /*0020*/ 	.byte	0x04, 0x46
        /*0022*/ 	.short	(.L_12 - .L_11)


	//   ....[0]....
.L_11:
        /*0024*/ 	.word	0x000000e0


	//----- nvinfo : EIATTR_EXIT_INSTR_OFFSETS
	.align		4
.L_12:
        /*0028*/ 	.byte	0x04, 0x1c
        /*002a*/ 	.short	(.L_14 - .L_13)


	//   ....[0]....
.L_13:
        /*002c*/ 	.word	0x000000f0


	//----- nvinfo : EIATTR_SW_WAR
	.align		4
.L_14:
        /*0030*/ 	.byte	0x04, 0x36
        /*0032*/ 	.short	(.L_16 - .L_15)
.L_15:
        /*0034*/ 	.word	0x00000008
.L_16:


//--------------------- .nv.callgraph             --------------------------
	.section	.nv.callgraph,"",@"SHT_CUDA_CALLGRAPH"
	.align	4
	.sectionentsize	8
	.align		4
        /*0000*/ 	.word	0x00000000
	.align		4
        /*0004*/ 	.word	0xffffffff
	.align		4
        /*0008*/ 	.word	index@(_Z12hello_kernelv)
	.align		4
        /*000c*/ 	.word	index@(vprintf)
	.align		4
        /*0010*/ 	.word	0x00000000
	.align		4
        /*0014*/ 	.word	0xfffffffe
	.align		4
        /*0018*/ 	.word	0x00000000
	.align		4
        /*001c*/ 	.word	0xfffffffd
	.align		4
        /*0020*/ 	.word	0x00000000
	.align		4
        /*0024*/ 	.word	0xfffffffc


//--------------------- .nv.constant4             --------------------------
	.section	.nv.constant4,"a",@progbits
	.align	8
	.align		8
.nv.constant4:
        /*0000*/ 	.dword	vprintf
	.align		8
        /*0008*/ 	.dword	$str


//--------------------- .text._Z12hello_kernelv   --------------------------
	.section	.text._Z12hello_kernelv,"ax",@progbits
	.align	128
        .global         _Z12hello_kernelv
        .type           _Z12hello_kernelv,@function
        .size           _Z12hello_kernelv,(.L_x_2 - _Z12hello_kernelv)
        .other          _Z12hello_kernelv,@"STO_CUDA_ENTRY STV_DEFAULT"
_Z12hello_kernelv:
.text._Z12hello_kernelv:
[----:B------:R-:W0:Y:S01]  /*0000*/  LDC R1, c[0x0][0x37c] ;  /* 0x0000df00ff017b82 */ /* 0x000e220000000800 */
[----:B------:R-:W1:Y:S01]  /*0010*/  S2R R8, SR_TID.X ;  /* 0x0000000000087919 */ /* 0x000e620000002100 */
[----:B0-----:R-:W-:Y:S01]  /*0020*/  VIADD R1, R1, 0xfffffff8 ;  /* 0xfffffff801017836 */ /* 0x001fe20000000000 */
[----:B------:R-:W-:Y:S01]  /*0030*/  MOV R0, 0x0 ;  /* 0x0000000000007802 */ /* 0x000fe20000000f00 */
[----:B------:R-:W0:Y:S04]  /*0040*/  LDCU UR4, c[0x0][0x2f8] ;  /* 0x00005f00ff0477ac */ /* 0x000e280008000800 */
[----:B------:R2:W3:Y:S01]  /*0050*/  LDC.64 R2, c[0x4][R0] ;  /* 0x0100000000027b82 */ /* 0x0004e20000000a00 */
[----:B------:R-:W4:Y:S01]  /*0060*/  LDCU.64 UR6, c[0x4][0x8] ;  /* 0x01000100ff0677ac */ /* 0x000f220008000a00 */
[----:B------:R-:W5:Y:S01]  /*0070*/  LDCU UR5, c[0x0][0x2fc] ;  /* 0x00005f80ff0577ac */ /* 0x000f620008000800 */
[----:B0-----:R-:W-:Y:S01]  /*0080*/  IADD3 R6, P0, PT, R1, UR4, RZ ;  /* 0x0000000401067c10 */ /* 0x001fe2000ff1e0ff */
[----:B----4-:R-:W-:Y:S01]  /*0090*/  IMAD.U32 R4, RZ, RZ, UR6 ;  /* 0x00000006ff047e24 */ /* 0x010fe2000f8e00ff */
[----:B------:R-:W-:-:S03]  /*00a0*/  MOV R5, UR7 ;  /* 0x0000000700057c02 */ /* 0x000fc60008000f00 */
[----:B-----5:R-:W-:Y:S01]  /*00b0*/  IMAD.X R7, RZ, RZ, UR5, P0 ;  /* 0x00000005ff077e24 */ /* 0x020fe200080e06ff */
[----:B-1----:R2:W-:Y:S07]  /*00c0*/  STL [R1], R8 ;  /* 0x0000000801007387 */ /* 0x0025ee0000100800 */
[----:B------:R-:W-:-:S07]  /*00d0*/  LEPC R20, `(.L_x_0) ;  /* 0x000000001014794e */ /* 0x000fce0000000000 */
[----:B--23--:R-:W-:Y:S05]  /*00e0*/  CALL.ABS.NOINC R2 ;  /* 0x0000000002007343 */ /* 0x00cfea0003c00000 */
.L_x_0:
[----:B------:R-:W-:Y:S05]  /*00f0*/  EXIT ;  /* 0x000000000000794d */ /* 0x000fea0003800000 */
.L_x_1:
[----:B------:R-:W-:-:S00]  /*0100*/  BRA `(.L_x_1) ;  /* 0xfffffffc00fc7947 */ /* 0x000fc0000383ffff */
[----:B------:R-:W-:-:S00]  /*0110*/  NOP ;  /* 0x0000000000007918 */ /* 0x000fc00000000000 */
        /* <DEDUP_REMOVED lines=14> */
.L_x_2:


//--------------------- .nv.global.init           --------------------------
	.section	.nv.global.init,"aw",@progbits
.nv.global.init:
	.type		$str,@object
	.size		$str,(.L_0 - $str)
$str:
        /*0000*/ 	.byte	0x48, 0x65, 0x6c, 0x6c, 0x6f, 0x20, 0x66, 0x72, 0x6f, 0x6d, 0x20, 0x43, 0x55, 0x44, 0x41, 0x20
        /*0010*/ 	.byte	0x74, 0x68, 0x72, 0x65, 0x61, 0x64, 0x20, 0x25, 0x64, 0x0a, 0x00
.L_0:


//--------------------- .nv.shared.reserved.0     --------------------------
	.section	.nv.shared.reserved.0,"aw",@nobits
	.weak		__nv_reservedSMEM_offset_0_alias
	.size		__nv_reservedSMEM_offset_0_alias, 0, 64
	.other		__nv_reservedSMEM_offset_0_alias,@"STO_CUDA_RESERVED_SHARED STV_DEFAULT"
__nv_reservedSMEM_offset_0_alias:
	.zero		0
	.zero		64


//--------------------- .nv.constant0._Z12hello_kernelv --------------------------
	.section	.nv.constant0._Z12hello_kernelv,"a",@progbits
	.sectionflags	@""
	.align	4
.nv.constant0._Z12hello_kernelv:
	.zero		896


//--------------------- SYMBOLS --------------------------

	.type		.nv.reservedSmem.offset0,@object
	.size		.nv.reservedSmem.offset0,0x4
	.type		vprintf,@function
